//
// Generated by NVIDIA NVVM Compiler
//
// Compiler Build ID: CL-36424714
// Cuda compilation tools, release 13.0, V13.0.88
// Based on NVVM 20.0.0
//

.version 9.0
.target sm_100
.address_size 64

	// .globl	_Z8baselinePfS_i
// _ZZ4smemPfS_iE3tmp has been demoted
// _ZZ4smemPfS_iE4tmp2 has been demoted

.visible .entry _Z8baselinePfS_i(
	.param .u64 .ptr .align 1 _Z8baselinePfS_i_param_0,
	.param .u64 .ptr .align 1 _Z8baselinePfS_i_param_1,
	.param .u32 _Z8baselinePfS_i_param_2
)
{
	.reg .pred 	%p<2>;
	.reg .b32 	%r<6>;
	.reg .b32 	%f<3>;
	.reg .b64 	%rd<7>;

	ld.param.u64 	%rd1, [_Z8baselinePfS_i_param_0];
	ld.param.u64 	%rd2, [_Z8baselinePfS_i_param_1];
	ld.param.u32 	%r2, [_Z8baselinePfS_i_param_2];
	mov.u32 	%r3, %ctaid.x;
	mov.u32 	%r4, %ntid.x;
	mov.u32 	%r5, %tid.x;
	mad.lo.s32 	%r1, %r3, %r4, %r5;
	setp.ge.s32 	%p1, %r1, %r2;
	@%p1 bra 	$L__BB0_2;
	cvta.to.global.u64 	%rd3, %rd1;
	cvta.to.global.u64 	%rd4, %rd2;
	mul.wide.s32 	%rd5, %r1, 4;
	add.s64 	%rd6, %rd3, %rd5;
	ld.global.f32 	%f1, [%rd6];
	atom.global.add.f32 	%f2, [%rd4], %f1;
$L__BB0_2:
	ret;

}
	// .globl	_Z4smemPfS_i
.visible .entry _Z4smemPfS_i(
	.param .u64 .ptr .align 1 _Z4smemPfS_i_param_0,
	.param .u64 .ptr .align 1 _Z4smemPfS_i_param_1,
	.param .u32 _Z4smemPfS_i_param_2
)
{
	.reg .pred 	%p<10>;
	.reg .b32 	%r<39>;
	.reg .b32 	%f<4>;
	.reg .b64 	%rd<7>;
	// demoted variable
	.shared .align 4 .b8 _ZZ4smemPfS_iE3tmp[1024];
	// demoted variable
	.shared .align 4 .b8 _ZZ4smemPfS_iE4tmp2[1024];
	ld.param.u64 	%rd1, [_Z4smemPfS_i_param_0];
	ld.param.u64 	%rd2, [_Z4smemPfS_i_param_1];
	ld.param.u32 	%r8, [_Z4smemPfS_i_param_2];
	mov.u32 	%r9, %ctaid.x;
	mov.u32 	%r10, %ntid.x;
	mov.u32 	%r1, %tid.x;
	mad.lo.s32 	%r2, %r9, %r10, %r1;
	setp.ge.s32 	%p1, %r2, %r8;
	@%p1 bra 	$L__BB1_10;
	cvta.to.global.u64 	%rd3, %rd1;
	mul.wide.s32 	%rd4, %r2, 4;
	add.s64 	%rd5, %rd3, %rd4;
	ld.global.f32 	%f1, [%rd5];
	cvt.rzi.s32.f32 	%r11, %f1;
	shl.b32 	%r12, %r1, 2;
	mov.u32 	%r13, _ZZ4smemPfS_iE3tmp;
	add.s32 	%r3, %r13, %r12;
	st.shared.u32 	[%r3], %r11;
	bar.sync 	0;
	setp.gt.u32 	%p2, %r1, 127;
	@%p2 bra 	$L__BB1_10;
	add.s32 	%r5, %r3, %r12;
	ld.shared.u32 	%r14, [%r5];
	ld.shared.u32 	%r15, [%r5+4];
	add.s32 	%r16, %r15, %r14;
	mov.u32 	%r17, _ZZ4smemPfS_iE4tmp2;
	add.s32 	%r6, %r17, %r12;
	st.shared.u32 	[%r6], %r16;
	bar.sync 	0;
	setp.gt.u32 	%p3, %r1, 63;
	@%p3 bra 	$L__BB1_10;
	add.s32 	%r7, %r6, %r12;
	ld.shared.u32 	%r18, [%r7];
	ld.shared.u32 	%r19, [%r7+4];
	add.s32 	%r20, %r19, %r18;
	st.shared.u32 	[%r3], %r20;
	bar.sync 	0;
	setp.gt.u32 	%p4, %r1, 31;
	@%p4 bra 	$L__BB1_10;
	ld.shared.u32 	%r21, [%r5];
	ld.shared.u32 	%r22, [%r5+4];
	add.s32 	%r23, %r22, %r21;
	st.shared.u32 	[%r6], %r23;
	bar.sync 	0;
	setp.gt.u32 	%p5, %r1, 15;
	@%p5 bra 	$L__BB1_10;
	ld.shared.u32 	%r24, [%r7];
	ld.shared.u32 	%r25, [%r7+4];
	add.s32 	%r26, %r25, %r24;
	st.shared.u32 	[%r3], %r26;
	bar.sync 	0;
	setp.gt.u32 	%p6, %r1, 7;
	@%p6 bra 	$L__BB1_10;
	ld.shared.u32 	%r27, [%r5];
	ld.shared.u32 	%r28, [%r5+4];
	add.s32 	%r29, %r28, %r27;
	st.shared.u32 	[%r6], %r29;
	bar.sync 	0;
	setp.gt.u32 	%p7, %r1, 3;
	@%p7 bra 	$L__BB1_10;
	ld.shared.u32 	%r30, [%r7];
	ld.shared.u32 	%r31, [%r7+4];
	add.s32 	%r32, %r31, %r30;
	st.shared.u32 	[%r3], %r32;
	bar.sync 	0;
	setp.gt.u32 	%p8, %r1, 1;
	@%p8 bra 	$L__BB1_10;
	ld.shared.u32 	%r33, [%r5];
	ld.shared.u32 	%r34, [%r5+4];
	add.s32 	%r35, %r34, %r33;
	st.shared.u32 	[%r6], %r35;
	bar.sync 	0;
	setp.ne.s32 	%p9, %r1, 0;
	@%p9 bra 	$L__BB1_10;
	ld.shared.u32 	%r36, [_ZZ4smemPfS_iE4tmp2];
	ld.shared.u32 	%r37, [_ZZ4smemPfS_iE4tmp2+4];
	add.s32 	%r38, %r37, %r36;
	st.shared.u32 	[_ZZ4smemPfS_iE3tmp], %r38;
	cvt.rn.f32.s32 	%f2, %r38;
	cvta.to.global.u64 	%rd6, %rd2;
	atom.global.add.f32 	%f3, [%rd6], %f2;
$L__BB1_10:
	ret;

}


// ===== COMPILED SASS (sm_100) =====

	.target	sm_100

	.elftype	@"ET_EXEC"


//--------------------- .note.nv.tkinfo           --------------------------
	.section	.note.nv.tkinfo,"",@"SHT_NOTE"
	.sectionflags	@"SHF_NOTE_NV_TKINFO"
	.tkinfo
        /*0018*/ 	.word	0x00000002
        /*0030*/ 	.string	""
        /*0030*/ 	.string	"ptxas"
        /*0030*/ 	.string	"Cuda compilation tools, release 13.0, V13.0.88"
        /*0030*/ 	.string	"Build cuda_13.0.r13.0/compiler.36424714_0"
        /*0030*/ 	.string	"-arch sm_100 -m 64 "



//--------------------- .note.nv.cuinfo           --------------------------
	.section	.note.nv.cuinfo,"",@"SHT_NOTE"
	.sectionflags	@"SHF_NOTE_NV_CUINFO"
        /*0018*/ 	.short	0x0002
        /*001a*/ 	.short	0x0064
        /*001c*/ 	.short	0x0082
	.zero		2


//--------------------- .nv.info                  --------------------------
	.section	.nv.info,"",@"SHT_CUDA_INFO"
	.align	4


	//----- nvinfo : EIATTR_REGCOUNT
	.align		4
        /*0000*/ 	.byte	0x04, 0x2f
        /*0002*/ 	.short	(.L_1 - .L_0)
	.align		4
.L_0:
        /*0004*/ 	.word	index@(_Z8baselinePfS_i)
        /*0008*/ 	.word	0x00000008


	//----- nvinfo : EIATTR_FRAME_SIZE
	.align		4
.L_1:
        /*000c*/ 	.byte	0x04, 0x11
        /*000e*/ 	.short	(.L_3 - .L_2)
	.align		4
.L_2:
        /*0010*/ 	.word	index@(_Z8baselinePfS_i)
        /*0014*/ 	.word	0x00000000


	//----- nvinfo : EIATTR_REGCOUNT
	.align		4
.L_3:
        /*0018*/ 	.byte	0x04, 0x2f
        /*001a*/ 	.short	(.L_5 - .L_4)
	.align		4
.L_4:
        /*001c*/ 	.word	index@(_Z4smemPfS_i)
        /*0020*/ 	.word	0x0000000a


	//----- nvinfo : EIATTR_FRAME_SIZE
	.align		4
.L_5:
        /*0024*/ 	.byte	0x04, 0x11
        /*0026*/ 	.short	(.L_7 - .L_6)
	.align		4
.L_6:
        /*0028*/ 	.word	index@(_Z4smemPfS_i)
        /*002c*/ 	.word	0x00000000


	//----- nvinfo : EIATTR_MIN_STACK_SIZE
	.align		4
.L_7:
        /*0030*/ 	.byte	0x04, 0x12
        /*0032*/ 	.short	(.L_9 - .L_8)
	.align		4
.L_8:
        /*0034*/ 	.word	index@(_Z4smemPfS_i)
        /*0038*/ 	.word	0x00000000


	//----- nvinfo : EIATTR_MIN_STACK_SIZE
	.align		4
.L_9:
        /*003c*/ 	.byte	0x04, 0x12
        /*003e*/ 	.short	(.L_11 - .L_10)
	.align		4
.L_10:
        /*0040*/ 	.word	index@(_Z8baselinePfS_i)
        /*0044*/ 	.word	0x00000000
.L_11:


//--------------------- .nv.compat                --------------------------
	.section	.nv.compat,"",@"SHT_CUDA_COMPAT_INFO"
	.align	4
        /*0000*/ 	.byte	0x02, 0x09, 0x00, 0x00, 0x02, 0x02, 0x01, 0x00, 0x02, 0x05, 0x05, 0x00, 0x03, 0x07, 0x01, 0x01
        /*0010*/ 	.byte	0x02, 0x03, 0x00, 0x00, 0x02, 0x06, 0x01, 0x00, 0x04, 0x0b, 0x08, 0x00, 0x09, 0x00, 0x00, 0x00
        /*0020*/ 	.byte	0x00, 0x00, 0x00, 0x00


//--------------------- .nv.info._Z4smemPfS_i     --------------------------
	.section	.nv.info._Z4smemPfS_i,"",@"SHT_CUDA_INFO"
	.sectionflags	@""
	.align	4


	//----- nvinfo : EIATTR_CUDA_API_VERSION
	.align		4
        /*0000*/ 	.byte	0x04, 0x37
        /*0002*/ 	.short	(.L_13 - .L_12)
.L_12:
        /*0004*/ 	.word	0x00000082


	//----- nvinfo : EIATTR_KPARAM_INFO
	.align		4
.L_13:
        /*0008*/ 	.byte	0x04, 0x17
        /*000a*/ 	.short	(.L_15 - .L_14)
.L_14:
        /*000c*/ 	.word	0x00000000
        /*0010*/ 	.short	0x0002
        /*0012*/ 	.short	0x0010
        /*0014*/ 	.byte	0x00, 0xf0, 0x11, 0x00


	//----- nvinfo : EIATTR_KPARAM_INFO
	.align		4
.L_15:
        /*0018*/ 	.byte	0x04, 0x17
        /*001a*/ 	.short	(.L_17 - .L_16)
.L_16:
        /*001c*/ 	.word	0x00000000
        /*0020*/ 	.short	0x0001
        /*0022*/ 	.short	0x0008
        /*0024*/ 	.byte	0x00, 0xf5, 0x21, 0x00


	//----- nvinfo : EIATTR_KPARAM_INFO
	.align		4
.L_17:
        /*0028*/ 	.byte	0x04, 0x17
        /*002a*/ 	.short	(.L_19 - .L_18)
.L_18:
        /*002c*/ 	.word	0x00000000
        /*0030*/ 	.short	0x0000
        /*0032*/ 	.short	0x0000
        /*0034*/ 	.byte	0x00, 0xf5, 0x21, 0x00


	//----- nvinfo : EIATTR_SPARSE_MMA_MASK
	.align		4
.L_19:
        /*0038*/ 	.byte	0x03, 0x50
        /*003a*/ 	.short	0x0000


	//----- nvinfo : EIATTR_MAXREG_COUNT
	.align		4
        /*003c*/ 	.byte	0x03, 0x1b
        /*003e*/ 	.short	0x00ff


	//----- nvinfo : EIATTR_NUM_BARRIERS
	.align		4
        /*0040*/ 	.byte	0x02, 0x4c
        /*0042*/ 	.byte	0x01
	.zero		1


	//----- nvinfo : EIATTR_MERCURY_ISA_VERSION
	.align		4
        /*0044*/ 	.byte	0x03, 0x5f
        /*0046*/ 	.short	0x0101


	//----- nvinfo : EIATTR_VRC_CTA_INIT_COUNT
	.align		4
        /*0048*/ 	.byte	0x02, 0x4a
	.zero		1
	.zero		1


	//----- nvinfo : EIATTR_EXIT_INSTR_OFFSETS
	.align		4
        /*004c*/ 	.byte	0x04, 0x1c
        /*004e*/ 	.short	(.L_21 - .L_20)


	//   ....[0]....
.L_20:
        /*0050*/ 	.word	0x00000070


	//   ....[1]....
        /*0054*/ 	.word	0x00000140


	//   ....[2]....
        /*0058*/ 	.word	0x000001f0


	//   ....[3]....
        /*005c*/ 	.word	0x00000270


	//   ....[4]....
        /*0060*/ 	.word	0x000002e0


	//   ....[5]....
        /*0064*/ 	.word	0x00000350


	//   ....[6]....
        /*0068*/ 	.word	0x000003c0


	//   ....[7]....
        /*006c*/ 	.word	0x00000430


	//   ....[8]....
        /*0070*/ 	.word	0x000004a0


	//   ....[9]....
        /*0074*/ 	.word	0x00000510


	//----- nvinfo : EIATTR_CBANK_PARAM_SIZE
	.align		4
.L_21:
        /*0078*/ 	.byte	0x03, 0x19
        /*007a*/ 	.short	0x0014


	//----- nvinfo : EIATTR_PARAM_CBANK
	.align		4
        /*007c*/ 	.byte	0x04, 0x0a
        /*007e*/ 	.short	(.L_23 - .L_22)
	.align		4
.L_22:
        /*0080*/ 	.word	index@(.nv.constant0._Z4smemPfS_i)
        /*0084*/ 	.short	0x0380
        /*0086*/ 	.short	0x0014


	//----- nvinfo : EIATTR_SW_WAR
	.align		4
.L_23:
        /*0088*/ 	.byte	0x04, 0x36
        /*008a*/ 	.short	(.L_25 - .L_24)
.L_24:
        /*008c*/ 	.word	0x00000008
.L_25:


//--------------------- .nv.info._Z8baselinePfS_i --------------------------
	.section	.nv.info._Z8baselinePfS_i,"",@"SHT_CUDA_INFO"
	.sectionflags	@""
	.align	4


	//----- nvinfo : EIATTR_CUDA_API_VERSION
	.align		4
        /*0000*/ 	.byte	0x04, 0x37
        /*0002*/ 	.short	(.L_27 - .L_26)
.L_26:
        /*0004*/ 	.word	0x00000082


	//----- nvinfo : EIATTR_KPARAM_INFO
	.align		4
.L_27:
        /*0008*/ 	.byte	0x04, 0x17
        /*000a*/ 	.short	(.L_29 - .L_28)
.L_28:
        /*000c*/ 	.word	0x00000000
        /*0010*/ 	.short	0x0002
        /*0012*/ 	.short	0x0010
        /*0014*/ 	.byte	0x00, 0xf0, 0x11, 0x00


	//----- nvinfo : EIATTR_KPARAM_INFO
	.align		4
.L_29:
        /*0018*/ 	.byte	0x04, 0x17
        /*001a*/ 	.short	(.L_31 - .L_30)
.L_30:
        /*001c*/ 	.word	0x00000000
        /*0020*/ 	.short	0x0001
        /*0022*/ 	.short	0x0008
        /*0024*/ 	.byte	0x00, 0xf5, 0x21, 0x00


	//----- nvinfo : EIATTR_KPARAM_INFO
	.align		4
.L_31:
        /*0028*/ 	.byte	0x04, 0x17
        /*002a*/ 	.short	(.L_33 - .L_32)
.L_32:
        /*002c*/ 	.word	0x00000000
        /*0030*/ 	.short	0x0000
        /*0032*/ 	.short	0x0000
        /*0034*/ 	.byte	0x00, 0xf5, 0x21, 0x00


	//----- nvinfo : EIATTR_SPARSE_MMA_MASK
	.align		4
.L_33:
        /*0038*/ 	.byte	0x03, 0x50
        /*003a*/ 	.short	0x0000


	//----- nvinfo : EIATTR_MAXREG_COUNT
	.align		4
        /*003c*/ 	.byte	0x03, 0x1b
        /*003e*/ 	.short	0x00ff


	//----- nvinfo : EIATTR_MERCURY_ISA_VERSION
	.align		4
        /*0040*/ 	.byte	0x03, 0x5f
        /*0042*/ 	.short	0x0101


	//----- nvinfo : EIATTR_VRC_CTA_INIT_COUNT
	.align		4
        /*0044*/ 	.byte	0x02, 0x4a
	.zero		1
	.zero		1


	//----- nvinfo : EIATTR_EXIT_INSTR_OFFSETS
	.align		4
        /*0048*/ 	.byte	0x04, 0x1c
        /*004a*/ 	.short	(.L_35 - .L_34)


	//   ....[0]....
.L_34:
        /*004c*/ 	.word	0x00000070


	//   ....[1]....
        /*0050*/ 	.word	0x000000e0


	//----- nvinfo : EIATTR_CBANK_PARAM_SIZE
	.align		4
.L_35:
        /*0054*/ 	.byte	0x03, 0x19
        /*0056*/ 	.short	0x0014


	//----- nvinfo : EIATTR_PARAM_CBANK
	.align		4
        /*0058*/ 	.byte	0x04, 0x0a
        /*005a*/ 	.short	(.L_37 - .L_36)
	.align		4
.L_36:
        /*005c*/ 	.word	index@(.nv.constant0._Z8baselinePfS_i)
        /*0060*/ 	.short	0x0380
        /*0062*/ 	.short	0x0014


	//----- nvinfo : EIATTR_SW_WAR
	.align		4
.L_37:
        /*0064*/ 	.byte	0x04, 0x36
        /*0066*/ 	.short	(.L_39 - .L_38)
.L_38:
        /*0068*/ 	.word	0x00000008
.L_39:


//--------------------- .nv.callgraph             --------------------------
	.section	.nv.callgraph,"",@"SHT_CUDA_CALLGRAPH"
	.align	4
	.sectionentsize	8
	.align		4
        /*0000*/ 	.word	0x00000000
	.align		4
        /*0004*/ 	.word	0xffffffff
	.align		4
        /*0008*/ 	.word	0x00000000
	.align		4
        /*000c*/ 	.word	0xfffffffe
	.align		4
        /*0010*/ 	.word	0x00000000
	.align		4
        /*0014*/ 	.word	0xfffffffd
	.align		4
        /*0018*/ 	.word	0x00000000
	.align		4
        /*001c*/ 	.word	0xfffffffc


//--------------------- .text._Z4smemPfS_i        --------------------------
	.section	.text._Z4smemPfS_i,"ax",@progbits
	.align	128
        .global         _Z4smemPfS_i
        .type           _Z4smemPfS_i,@function
        .size           _Z4smemPfS_i,(.L_x_2 - _Z4smemPfS_i)
        .other          _Z4smemPfS_i,@"STO_CUDA_ENTRY STV_DEFAULT"
_Z4smemPfS_i:
.text._Z4smemPfS_i:
[----:B------:R-:W-:Y:S01]  /*0000*/  LDC R1, c[0x0][0x37c] ;  /* 0x0000df00ff017b82 */ /* 0x000fe20000000800 */
[----:B------:R-:W0:Y:S07]  /*0010*/  S2R R0, SR_TID.X ;  /* 0x0000000000007919 */ /* 0x000e2e0000002100 */
[----:B------:R-:W0:Y:S01]  /*0020*/  S2UR UR4, SR_CTAID.X ;  /* 0x00000000000479c3 */ /* 0x000e220000002500 */
[----:B------:R-:W1:Y:S07]  /*0030*/  LDCU UR5, c[0x0][0x390] ;  /* 0x00007200ff0577ac */ /* 0x000e6e0008000800 */
[----:B------:R-:W0:Y:S02]  /*0040*/  LDC R5, c[0x0][0x360] ;  /* 0x0000d800ff057b82 */ /* 0x000e240000000800 */
[----:B0-----:R-:W-:-:S05]  /*0050*/  IMAD R5, R5, UR4, R0 ;  /* 0x0000000405057c24 */ /* 0x001fca000f8e0200 */
[----:B-1----:R-:W-:-:S13]  /*0060*/  ISETP.GE.AND P0, PT, R5, UR5, PT ;  /* 0x0000000505007c0c */ /* 0x002fda000bf06270 */
[----:B------:R-:W-:Y:S05]  /*0070*/  @P0 EXIT ;  /* 0x000000000000094d */ /* 0x000fea0003800000 */
[----:B------:R-:W0:Y:S01]  /*0080*/  LDC.64 R2, c[0x0][0x380] ;  /* 0x0000e000ff027b82 */ /* 0x000e220000000a00 */
[----:B------:R-:W1:Y:S01]  /*0090*/  LDCU.64 UR8, c[0x0][0x358] ;  /* 0x00006b00ff0877ac */ /* 0x000e620008000a00 */
[----:B0-----:R-:W-:-:S06]  /*00a0*/  IMAD.WIDE R2, R5, 0x4, R2 ;  /* 0x0000000405027825 */ /* 0x001fcc00078e0202 */
[----:B-1----:R-:W2:Y:S01]  /*00b0*/  LDG.E R2, desc[UR8][R2.64] ;  /* 0x0000000802027981 */ /* 0x002ea2000c1e1900 */
[----:B------:R-:W0:Y:S01]  /*00c0*/  S2UR UR7, SR_CgaCtaId ;  /* 0x00000000000779c3 */ /* 0x000e220000008800 */
[----:B------:R-:W-:Y:S01]  /*00d0*/  UMOV UR5, 0x400 ;  /* 0x0000040000057882 */ /* 0x000fe20000000000 */
[----:B------:R-:W-:Y:S01]  /*00e0*/  ISETP.GT.U32.AND P0, PT, R0, 0x7f, PT ;  /* 0x0000007f0000780c */ /* 0x000fe20003f04070 */
[----:B0-----:R-:W-:-:S06]  /*00f0*/  ULEA UR6, UR7, UR5, 0x18 ;  /* 0x0000000507067291 */ /* 0x001fcc000f8ec0ff */
[----:B------:R-:W-:Y:S01]  /*0100*/  LEA R5, R0, UR6, 0x2 ;  /* 0x0000000600057c11 */ /* 0x000fe2000f8e10ff */
[----:B--2---:R-:W0:Y:S04]  /*0110*/  F2I.TRUNC.NTZ R4, R2 ;  /* 0x0000000200047305 */ /* 0x004e28000020f100 */
[----:B0-----:R0:W-:Y:S01]  /*0120*/  STS [R5], R4 ;  /* 0x0000000405007388 */ /* 0x0011e20000000800 */
[----:B------:R-:W-:Y:S06]  /*0130*/  BAR.SYNC.DEFER_BLOCKING 0x0 ;  /* 0x0000000000007b1d */ /* 0x000fec0000010000 */
[----:B------:R-:W-:Y:S05]  /*0140*/  @P0 EXIT ;  /* 0x000000000000094d */ /* 0x000fea0003800000 */
[C---:B------:R-:W-:Y:S01]  /*0150*/  IMAD R2, R0.reuse, 0x4, R5 ;  /* 0x0000000400027824 */ /* 0x040fe200078e0205 */
[----:B------:R-:W-:Y:S01]  /*0160*/  UIADD3 UR4, UPT, UPT, UR5, 0x400, URZ ;  /* 0x0000040005047890 */ /* 0x000fe2000fffe0ff */
[----:B------:R-:W-:-:S03]  /*0170*/  ISETP.GT.U32.AND P0, PT, R0, 0x3f, PT ;  /* 0x0000003f0000780c */ /* 0x000fc60003f04070 */
[----:B------:R-:W-:Y:S01]  /*0180*/  LDS R3, [R2] ;  /* 0x0000000002037984 */ /* 0x000fe20000000800 */
[----:B------:R-:W-:-:S03]  /*0190*/  ULEA UR4, UR7, UR4, 0x18 ;  /* 0x0000000407047291 */ /* 0x000fc6000f8ec0ff */
[----:B0-----:R-:W0:Y:S02]  /*01a0*/  LDS R4, [R2+0x4] ;  /* 0x0000040002047984 */ /* 0x001e240000000800 */
[----:B0-----:R-:W-:Y:S01]  /*01b0*/  IMAD.IADD R3, R3, 0x1, R4 ;  /* 0x0000000103037824 */ /* 0x001fe200078e0204 */
[----:B------:R-:W-:-:S05]  /*01c0*/  LEA R4, R0, UR4, 0x2 ;  /* 0x0000000400047c11 */ /* 0x000fca000f8e10ff */
[----:B------:R0:W-:Y:S01]  /*01d0*/  STS [R4], R3 ;  /* 0x0000000304007388 */ /* 0x0001e20000000800 */
[----:B------:R-:W-:Y:S06]  /*01e0*/  BAR.SYNC.DEFER_BLOCKING 0x0 ;  /* 0x0000000000007b1d */ /* 0x000fec0000010000 */
[----:B------:R-:W-:Y:S05]  /*01f0*/  @P0 EXIT ;  /* 0x000000000000094d */ /* 0x000fea0003800000 */
[C---:B0-----:R-:W-:Y:S01]  /*0200*/  IMAD R3, R0.reuse, 0x4, R4 ;  /* 0x0000000400037824 */ /* 0x041fe200078e0204 */
[----:B------:R-:W-:-:S04]  /*0210*/  ISETP.GT.U32.AND P0, PT, R0, 0x1f, PT ;  /* 0x0000001f0000780c */ /* 0x000fc80003f04070 */
[----:B------:R-:W-:Y:S04]  /*0220*/  LDS R6, [R3] ;  /* 0x0000000003067984 */ /* 0x000fe80000000800 */
[----:B------:R-:W0:Y:S02]  /*0230*/  LDS R7, [R3+0x4] ;  /* 0x0000040003077984 */ /* 0x000e240000000800 */
[----:B0-----:R-:W-:-:S05]  /*0240*/  IMAD.IADD R6, R6, 0x1, R7 ;  /* 0x0000000106067824 */ /* 0x001fca00078e0207 */
[----:B------:R0:W-:Y:S01]  /*0250*/  STS [R5], R6 ;  /* 0x0000000605007388 */ /* 0x0001e20000000800 */
[----:B------:R-:W-:Y:S06]  /*0260*/  BAR.SYNC.DEFER_BLOCKING 0x0 ;  /* 0x0000000000007b1d */ /* 0x000fec0000010000 */
[----:B------:R-:W-:Y:S05]  /*0270*/  @P0 EXIT ;  /* 0x000000000000094d */ /* 0x000fea0003800000 */
[----:B0-----:R-:W-:Y:S01]  /*0280*/  LDS R6, [R2] ;  /* 0x0000000002067984 */ /* 0x001fe20000000800 */
[----:B------:R-:W-:-:S03]  /*0290*/  ISETP.GT.U32.AND P0, PT, R0, 0xf, PT ;  /* 0x0000000f0000780c */ /* 0x000fc60003f04070 */
[----:B------:R-:W0:Y:S02]  /*02a0*/  LDS R7, [R2+0x4] ;  /* 0x0000040002077984 */ /* 0x000e240000000800 */
[----:B0-----:R-:W-:-:S05]  /*02b0*/  IMAD.IADD R7, R6, 0x1, R7 ;  /* 0x0000000106077824 */ /* 0x001fca00078e0207 */
[----:B------:R0:W-:Y:S01]  /*02c0*/  STS [R4], R7 ;  /* 0x0000000704007388 */ /* 0x0001e20000000800 */
[----:B------:R-:W-:Y:S06]  /*02d0*/  BAR.SYNC.DEFER_BLOCKING 0x0 ;  /* 0x0000000000007b1d */ /* 0x000fec0000010000 */
[----:B------:R-:W-:Y:S05]  /*02e0*/  @P0 EXIT ;  /* 0x000000000000094d */ /* 0x000fea0003800000 */
[----:B------:R-:W-:Y:S01]  /*02f0*/  LDS R6, [R3] ;  /* 0x0000000003067984 */ /* 0x000fe20000000800 */
[----:B------:R-:W-:-:S03]  /*0300*/  ISETP.GT.U32.AND P0, PT, R0, 0x7, PT ;  /* 0x000000070000780c */ /* 0x000fc60003f04070 */
[----:B0-----:R-:W0:Y:S02]  /*0310*/  LDS R7, [R3+0x4] ;  /* 0x0000040003077984 */ /* 0x001e240000000800 */
        /* <DEDUP_REMOVED lines=18> */
[----:B------:R-:W-:Y:S01]  /*0440*/  LDS R3, [R2] ;  /* 0x0000000002037984 */ /* 0x000fe20000000800 */
[----:B------:R-:W-:-:S03]  /*0450*/  ISETP.NE.AND P0, PT, R0, RZ, PT ;  /* 0x000000ff0000720c */ /* 0x000fc60003f05270 */
[----:B0-----:R-:W0:Y:S02]  /*0460*/  LDS R6, [R2+0x4] ;  /* 0x0000040002067984 */ /* 0x001e240000000800 */
[----:B0-----:R-:W-:-:S05]  /*0470*/  IMAD.IADD R3, R3, 0x1, R6 ;  /* 0x0000000103037824 */ /* 0x001fca00078e0206 */
[----:B------:R0:W-:Y:S01]  /*0480*/  STS [R4], R3 ;  /* 0x0000000304007388 */ /* 0x0001e20000000800 */
[----:B------:R-:W-:Y:S06]  /*0490*/  BAR.SYNC.DEFER_BLOCKING 0x0 ;  /* 0x0000000000007b1d */ /* 0x000fec0000010000 */
[----:B------:R-:W-:Y:S05]  /*04a0*/  @P0 EXIT ;  /* 0x000000000000094d */ /* 0x000fea0003800000 */
[----:B0-----:R-:W0:Y:S01]  /*04b0*/  LDS.64 R4, [UR6+0x400] ;  /* 0x00040006ff047984 */ /* 0x001e220008000a00 */
[----:B------:R-:W1:Y:S01]  /*04c0*/  LDC.64 R2, c[0x0][0x388] ;  /* 0x0000e200ff027b82 */ /* 0x000e620000000a00 */
[----:B0-----:R-:W-:-:S05]  /*04d0*/  IMAD.IADD R4, R4, 0x1, R5 ;  /* 0x0000000104047824 */ /* 0x001fca00078e0205 */
[----:B------:R-:W-:Y:S01]  /*04e0*/  I2FP.F32.S32 R5, R4 ;  /* 0x0000000400057245 */ /* 0x000fe20000201400 */
[----:B------:R-:W-:Y:S04]  /*04f0*/  STS [UR6], R4 ;  /* 0x00000004ff007988 */ /* 0x000fe80008000806 */
[----:B-1----:R-:W-:Y:S01]  /*0500*/  REDG.E.ADD.F32.FTZ.RN.STRONG.GPU desc[UR8][R2.64], R5 ;  /* 0x00000005020079a6 */ /* 0x002fe2000c12f308 */
[----:B------:R-:W-:Y:S05]  /*0510*/  EXIT ;  /* 0x000000000000794d */ /* 0x000fea0003800000 */
.L_x_0:
[----:B------:R-:W-:-:S00]  /*0520*/  BRA `(.L_x_0) ;  /* 0xfffffffc00fc7947 */ /* 0x000fc0000383ffff */
[----:B------:R-:W-:-:S00]  /*0530*/  NOP ;  /* 0x0000000000007918 */ /* 0x000fc00000000000 */
        /* <DEDUP_REMOVED lines=12> */
.L_x_2:


//--------------------- .text._Z8baselinePfS_i    --------------------------
	.section	.text._Z8baselinePfS_i,"ax",@progbits
	.align	128
        .global         _Z8baselinePfS_i
        .type           _Z8baselinePfS_i,@function
        .size           _Z8baselinePfS_i,(.L_x_3 - _Z8baselinePfS_i)
        .other          _Z8baselinePfS_i,@"STO_CUDA_ENTRY STV_DEFAULT"
_Z8baselinePfS_i:
.text._Z8baselinePfS_i:
        /* <DEDUP_REMOVED lines=12> */
[----:B------:R-:W2:Y:S03]  /*00c0*/  LDC.64 R4, c[0x0][0x388] ;  /* 0x0000e200ff047b82 */ /* 0x000ea60000000a00 */
[----:B--2---:R-:W-:Y:S01]  /*00d0*/  REDG.E.ADD.F32.FTZ.RN.STRONG.GPU desc[UR4][R4.64], R3 ;  /* 0x00000003040079a6 */ /* 0x004fe2000c12f304 */
[----:B------:R-:W-:Y:S05]  /*00e0*/  EXIT ;  /* 0x000000000000794d */ /* 0x000fea0003800000 */
.L_x_1:
        /* <DEDUP_REMOVED lines=9> */
.L_x_3:


//--------------------- .nv.shared._Z4smemPfS_i   --------------------------
	.section	.nv.shared._Z4smemPfS_i,"aw",@nobits
	.sectionflags	@""
	.align	4
.nv.shared._Z4smemPfS_i:
	.zero		3072


//--------------------- .nv.shared.reserved.0     --------------------------
	.section	.nv.shared.reserved.0,"aw",@nobits
	.weak		__nv_reservedSMEM_offset_0_alias
	.size		__nv_reservedSMEM_offset_0_alias, 0, 64
	.other		__nv_reservedSMEM_offset_0_alias,@"STO_CUDA_RESERVED_SHARED STV_DEFAULT"
__nv_reservedSMEM_offset_0_alias:
	.zero		0
	.zero		64


//--------------------- .nv.constant0._Z4smemPfS_i --------------------------
	.section	.nv.constant0._Z4smemPfS_i,"a",@progbits
	.sectionflags	@""
	.align	4
.nv.constant0._Z4smemPfS_i:
	.zero		916


//--------------------- .nv.constant0._Z8baselinePfS_i --------------------------
	.section	.nv.constant0._Z8baselinePfS_i,"a",@progbits
	.sectionflags	@""
	.align	4
.nv.constant0._Z8baselinePfS_i:
	.zero		916


//--------------------- SYMBOLS --------------------------

	.type		.nv.reservedSmem.offset0,@object
	.size		.nv.reservedSmem.offset0,0x4
	.type		.nv.reservedSmem.cap,@object
	.size		.nv.reservedSmem.cap,0x4
